//
// Generated by NVIDIA NVVM Compiler
//
// Compiler Build ID: CL-36424714
// Cuda compilation tools, release 13.0, V13.0.88
// Based on NVVM 20.0.0
//

.version 9.0
.target sm_100
.address_size 64

	// .globl	_Z14stress_computePf
.global .align 4 .b8 __cudart_i2opi_f[24] = {65, 144, 67, 60, 153, 149, 98, 219, 192, 221, 52, 245, 209, 87, 39, 252, 41, 21, 68, 78, 110, 131, 249, 162};

.visible .entry _Z14stress_computePf(
	.param .u64 .ptr .align 1 _Z14stress_computePf_param_0
)
{
	.local .align 4 .b8 	__local_depot0[28];
	.reg .b64 	%SP;
	.reg .b64 	%SPL;
	.reg .pred 	%p<18>;
	.reg .b32 	%r<87>;
	.reg .b32 	%f<51>;
	.reg .b64 	%rd<41>;
	.reg .b64 	%fd<5>;

	mov.u64 	%SPL, __local_depot0;
	ld.param.u64 	%rd13, [_Z14stress_computePf_param_0];
	add.u64 	%rd1, %SPL, 0;
	add.u64 	%rd2, %SPL, 0;
	mov.u32 	%r29, %ctaid.x;
	mov.u32 	%r30, %ntid.x;
	mov.u32 	%r31, %tid.x;
	mad.lo.s32 	%r1, %r29, %r30, %r31;
	setp.gt.s32 	%p2, %r1, 1048575;
	@%p2 bra 	$L__BB0_16;
	cvt.rn.f32.s32 	%f10, %r1;
	mul.f32 	%f11, %f10, 0f3C23D70A;
	mul.f32 	%f12, %f11, 0f3F22F983;
	cvt.rni.s32.f32 	%r33, %f12;
	cvt.rn.f32.s32 	%f13, %r33;
	fma.rn.f32 	%f14, %f13, 0fBFC90FDA, %f11;
	fma.rn.f32 	%f15, %f13, 0fB3A22168, %f14;
	fma.rn.f32 	%f16, %f13, 0fA7C234C5, %f15;
	abs.f32 	%f17, %f11;
	setp.ltu.f32 	%p3, %f17, 0f47CE4780;
	setp.eq.f32 	%p4, %f17, 0f7F800000;
	mov.b32 	%r2, %f11;
	shr.u32 	%r34, %r2, 23;
	and.b32  	%r35, %r34, 224;
	add.s32 	%r36, %r35, -128;
	shl.b32 	%r37, %r2, 8;
	or.b32  	%r3, %r37, -2147483648;
	shr.u32 	%r38, %r36, 5;
	and.b32  	%r4, %r34, 31;
	mul.wide.u32 	%rd16, %r38, 4;
	sub.s64 	%rd3, %rd2, %rd16;
	sub.s32 	%r5, 32, %r4;
	mov.f32 	%f48, 0f00000000;
	mul.rn.f32 	%f18, %f11, %f48;
	sub.s64 	%rd4, %rd1, %rd16;
	or.pred  	%p1, %p3, %p4;
	selp.b32 	%r6, %r33, 0, %p3;
	selp.f32 	%f1, %f16, %f18, %p3;
	mov.b32 	%r78, 0;
$L__BB0_2:
	mov.u32 	%r82, %r6;
	mov.f32 	%f49, %f1;
	@%p1 bra 	$L__BB0_8;
	mov.b64 	%rd39, 0;
	mov.b32 	%r79, 0;
	mov.u64 	%rd37, __cudart_i2opi_f;
	mov.u64 	%rd38, %rd2;
$L__BB0_4:
	.pragma "nounroll";
	ld.global.nc.u32 	%r40, [%rd37];
	mad.wide.u32 	%rd19, %r40, %r3, %rd39;
	shr.u64 	%rd39, %rd19, 32;
	st.local.u32 	[%rd38], %rd19;
	add.s32 	%r79, %r79, 1;
	add.s64 	%rd38, %rd38, 4;
	add.s64 	%rd37, %rd37, 4;
	setp.ne.s32 	%p5, %r79, 6;
	@%p5 bra 	$L__BB0_4;
	setp.eq.s32 	%p6, %r4, 0;
	st.local.u32 	[%rd2+24], %rd39;
	ld.local.u32 	%r80, [%rd3+24];
	ld.local.u32 	%r81, [%rd3+20];
	@%p6 bra 	$L__BB0_7;
	shl.b32 	%r41, %r80, %r4;
	shr.u32 	%r42, %r81, %r5;
	add.s32 	%r80, %r42, %r41;
	shl.b32 	%r43, %r81, %r4;
	ld.local.u32 	%r44, [%rd3+16];
	shr.u32 	%r45, %r44, %r5;
	add.s32 	%r81, %r45, %r43;
$L__BB0_7:
	setp.lt.s32 	%p7, %r2, 0;
	shr.u32 	%r46, %r80, 30;
	shf.l.wrap.b32 	%r47, %r81, %r80, 2;
	shl.b32 	%r48, %r81, 2;
	shr.u32 	%r49, %r47, 31;
	add.s32 	%r50, %r49, %r46;
	neg.s32 	%r51, %r50;
	selp.b32 	%r82, %r51, %r50, %p7;
	xor.b32  	%r52, %r47, %r2;
	shr.s32 	%r53, %r47, 31;
	xor.b32  	%r54, %r53, %r47;
	xor.b32  	%r55, %r53, %r48;
	cvt.u64.u32 	%rd20, %r54;
	shl.b64 	%rd21, %rd20, 32;
	cvt.u64.u32 	%rd22, %r55;
	or.b64  	%rd23, %rd21, %rd22;
	cvt.rn.f64.s64 	%fd1, %rd23;
	mul.f64 	%fd2, %fd1, 0d3BF921FB54442D19;
	cvt.rn.f32.f64 	%f19, %fd2;
	neg.f32 	%f20, %f19;
	setp.lt.s32 	%p8, %r52, 0;
	selp.f32 	%f49, %f20, %f19, %p8;
$L__BB0_8:
	mul.rn.f32 	%f21, %f49, %f49;
	and.b32  	%r56, %r82, 1;
	setp.eq.b32 	%p9, %r56, 1;
	selp.f32 	%f22, 0f3F800000, %f49, %p9;
	fma.rn.f32 	%f23, %f21, %f22, 0f00000000;
	fma.rn.f32 	%f24, %f21, 0f37CBAC00, 0fBAB607ED;
	selp.f32 	%f25, %f24, 0fB94D4153, %p9;
	selp.f32 	%f26, 0f3D2AAABB, 0f3C0885E4, %p9;
	fma.rn.f32 	%f27, %f25, %f21, %f26;
	selp.f32 	%f28, 0fBEFFFFFF, 0fBE2AAAA8, %p9;
	fma.rn.f32 	%f29, %f27, %f21, %f28;
	fma.rn.f32 	%f30, %f29, %f23, %f22;
	and.b32  	%r57, %r82, 2;
	setp.eq.s32 	%p10, %r57, 0;
	mov.f32 	%f31, 0f00000000;
	sub.f32 	%f32, %f31, %f30;
	selp.f32 	%f5, %f30, %f32, %p10;
	mov.u32 	%r86, %r6;
	mov.f32 	%f50, %f1;
	@%p1 bra 	$L__BB0_14;
	mov.b64 	%rd40, 0;
	mov.b32 	%r83, 0;
$L__BB0_10:
	.pragma "nounroll";
	mul.wide.u32 	%rd25, %r83, 4;
	mov.u64 	%rd26, __cudart_i2opi_f;
	add.s64 	%rd27, %rd26, %rd25;
	ld.global.nc.u32 	%r59, [%rd27];
	mad.wide.u32 	%rd28, %r59, %r3, %rd40;
	shr.u64 	%rd40, %rd28, 32;
	add.s64 	%rd29, %rd1, %rd25;
	st.local.u32 	[%rd29], %rd28;
	add.s32 	%r83, %r83, 1;
	setp.ne.s32 	%p11, %r83, 6;
	@%p11 bra 	$L__BB0_10;
	setp.eq.s32 	%p12, %r4, 0;
	st.local.u32 	[%rd1+24], %rd40;
	ld.local.u32 	%r84, [%rd4+24];
	ld.local.u32 	%r85, [%rd4+20];
	@%p12 bra 	$L__BB0_13;
	shl.b32 	%r60, %r84, %r4;
	shr.u32 	%r61, %r85, %r5;
	add.s32 	%r84, %r61, %r60;
	shl.b32 	%r62, %r85, %r4;
	ld.local.u32 	%r63, [%rd4+16];
	shr.u32 	%r64, %r63, %r5;
	add.s32 	%r85, %r64, %r62;
$L__BB0_13:
	setp.lt.s32 	%p13, %r2, 0;
	shr.u32 	%r65, %r84, 30;
	shf.l.wrap.b32 	%r66, %r85, %r84, 2;
	shl.b32 	%r67, %r85, 2;
	shr.u32 	%r68, %r66, 31;
	add.s32 	%r69, %r68, %r65;
	neg.s32 	%r70, %r69;
	selp.b32 	%r86, %r70, %r69, %p13;
	xor.b32  	%r71, %r66, %r2;
	shr.s32 	%r72, %r66, 31;
	xor.b32  	%r73, %r72, %r66;
	xor.b32  	%r74, %r72, %r67;
	cvt.u64.u32 	%rd30, %r73;
	shl.b64 	%rd31, %rd30, 32;
	cvt.u64.u32 	%rd32, %r74;
	or.b64  	%rd33, %rd31, %rd32;
	cvt.rn.f64.s64 	%fd3, %rd33;
	mul.f64 	%fd4, %fd3, 0d3BF921FB54442D19;
	cvt.rn.f32.f64 	%f33, %fd4;
	neg.f32 	%f34, %f33;
	setp.lt.s32 	%p14, %r71, 0;
	selp.f32 	%f50, %f34, %f33, %p14;
$L__BB0_14:
	add.s32 	%r75, %r86, 1;
	mul.rn.f32 	%f35, %f50, %f50;
	and.b32  	%r76, %r86, 1;
	setp.eq.b32 	%p15, %r76, 1;
	selp.f32 	%f36, %f50, 0f3F800000, %p15;
	fma.rn.f32 	%f37, %f35, %f36, 0f00000000;
	fma.rn.f32 	%f38, %f35, 0f37CBAC00, 0fBAB607ED;
	selp.f32 	%f39, 0fB94D4153, %f38, %p15;
	selp.f32 	%f40, 0f3C0885E4, 0f3D2AAABB, %p15;
	fma.rn.f32 	%f41, %f39, %f35, %f40;
	selp.f32 	%f42, 0fBE2AAAA8, 0fBEFFFFFF, %p15;
	fma.rn.f32 	%f43, %f41, %f35, %f42;
	fma.rn.f32 	%f44, %f43, %f37, %f36;
	and.b32  	%r77, %r75, 2;
	setp.eq.s32 	%p16, %r77, 0;
	mov.f32 	%f45, 0f00000000;
	sub.f32 	%f46, %f45, %f44;
	selp.f32 	%f47, %f44, %f46, %p16;
	fma.rn.f32 	%f48, %f5, %f47, %f48;
	add.s32 	%r78, %r78, 1;
	setp.ne.s32 	%p17, %r78, 1000;
	@%p17 bra 	$L__BB0_2;
	cvta.to.global.u64 	%rd34, %rd13;
	mul.wide.s32 	%rd35, %r1, 4;
	add.s64 	%rd36, %rd34, %rd35;
	st.global.f32 	[%rd36], %f48;
$L__BB0_16:
	ret;

}
	// .globl	_Z13stress_memoryPf
.visible .entry _Z13stress_memoryPf(
	.param .u64 .ptr .align 1 _Z13stress_memoryPf_param_0
)
{
	.reg .pred 	%p<3>;
	.reg .b32 	%r<9>;
	.reg .b32 	%f<14>;
	.reg .b64 	%rd<5>;

	ld.param.u64 	%rd2, [_Z13stress_memoryPf_param_0];
	mov.u32 	%r4, %ctaid.x;
	mov.u32 	%r5, %ntid.x;
	mov.u32 	%r6, %tid.x;
	mad.lo.s32 	%r1, %r4, %r5, %r6;
	setp.gt.s32 	%p1, %r1, 1048575;
	@%p1 bra 	$L__BB1_4;
	cvta.to.global.u64 	%rd3, %rd2;
	mul.wide.s32 	%rd4, %r1, 4;
	add.s64 	%rd1, %rd3, %rd4;
	ld.global.f32 	%f5, [%rd1];
	mul.f32 	%f1, %f5, %f5;
	mov.f32 	%f13, 0f00000000;
	mov.b32 	%r8, 0;
$L__BB1_2:
	add.f32 	%f6, %f13, %f1;
	add.f32 	%f7, %f6, %f1;
	add.f32 	%f8, %f7, %f1;
	add.f32 	%f9, %f8, %f1;
	add.f32 	%f10, %f9, %f1;
	add.f32 	%f11, %f10, %f1;
	add.f32 	%f12, %f11, %f1;
	add.f32 	%f13, %f12, %f1;
	add.s32 	%r8, %r8, 8;
	setp.ne.s32 	%p2, %r8, 1000;
	@%p2 bra 	$L__BB1_2;
	st.global.f32 	[%rd1], %f13;
$L__BB1_4:
	ret;

}
	// .globl	_Z9stress_xuPf
.visible .entry _Z9stress_xuPf(
	.param .u64 .ptr .align 1 _Z9stress_xuPf_param_0
)
{
	.reg .pred 	%p<3>;
	.reg .b32 	%r<9>;
	.reg .b32 	%f<17>;
	.reg .b64 	%rd<5>;

	ld.param.u64 	%rd1, [_Z9stress_xuPf_param_0];
	mov.u32 	%r4, %ctaid.x;
	mov.u32 	%r5, %ntid.x;
	mov.u32 	%r6, %tid.x;
	mad.lo.s32 	%r1, %r4, %r5, %r6;
	setp.gt.s32 	%p1, %r1, 1048575;
	@%p1 bra 	$L__BB2_4;
	cvt.rn.f32.s32 	%f5, %r1;
	mul.f32 	%f6, %f5, 0f3C23D70A;
	sin.approx.f32 	%f7, %f6;
	cos.approx.f32 	%f8, %f6;
	mul.f32 	%f1, %f7, %f8;
	mov.f32 	%f16, 0f00000000;
	mov.b32 	%r8, 0;
$L__BB2_2:
	add.f32 	%f9, %f16, %f1;
	add.f32 	%f10, %f9, %f1;
	add.f32 	%f11, %f10, %f1;
	add.f32 	%f12, %f11, %f1;
	add.f32 	%f13, %f12, %f1;
	add.f32 	%f14, %f13, %f1;
	add.f32 	%f15, %f14, %f1;
	add.f32 	%f16, %f15, %f1;
	add.s32 	%r8, %r8, 8;
	setp.ne.s32 	%p2, %r8, 1000;
	@%p2 bra 	$L__BB2_2;
	cvta.to.global.u64 	%rd2, %rd1;
	mul.wide.s32 	%rd3, %r1, 4;
	add.s64 	%rd4, %rd2, %rd3;
	st.global.f32 	[%rd4], %f16;
$L__BB2_4:
	ret;

}
	// .globl	_Z13stress_atomicPf
.visible .entry _Z13stress_atomicPf(
	.param .u64 .ptr .align 1 _Z13stress_atomicPf_param_0
)
{
	.reg .pred 	%p<3>;
	.reg .b32 	%r<9>;
	.reg .b32 	%f<9>;
	.reg .b64 	%rd<5>;

	ld.param.u64 	%rd2, [_Z13stress_atomicPf_param_0];
	mov.u32 	%r4, %ctaid.x;
	mov.u32 	%r5, %ntid.x;
	mov.u32 	%r6, %tid.x;
	mad.lo.s32 	%r1, %r4, %r5, %r6;
	setp.gt.s32 	%p1, %r1, 1048575;
	@%p1 bra 	$L__BB3_3;
	cvta.to.global.u64 	%rd3, %rd2;
	mul.wide.s32 	%rd4, %r1, 4;
	add.s64 	%rd1, %rd3, %rd4;
	mov.b32 	%r8, 0;
$L__BB3_2:
	atom.global.add.f32 	%f1, [%rd1], 0f3F800000;
	atom.global.add.f32 	%f2, [%rd1], 0f3F800000;
	atom.global.add.f32 	%f3, [%rd1], 0f3F800000;
	atom.global.add.f32 	%f4, [%rd1], 0f3F800000;
	atom.global.add.f32 	%f5, [%rd1], 0f3F800000;
	atom.global.add.f32 	%f6, [%rd1], 0f3F800000;
	atom.global.add.f32 	%f7, [%rd1], 0f3F800000;
	atom.global.add.f32 	%f8, [%rd1], 0f3F800000;
	add.s32 	%r8, %r8, 8;
	setp.ne.s32 	%p2, %r8, 1000;
	@%p2 bra 	$L__BB3_2;
$L__BB3_3:
	ret;

}


// ===== COMPILED SASS (sm_100) =====

	.target	sm_100

	.elftype	@"ET_EXEC"


//--------------------- .note.nv.tkinfo           --------------------------
	.section	.note.nv.tkinfo,"",@"SHT_NOTE"
	.sectionflags	@"SHF_NOTE_NV_TKINFO"
	.tkinfo
        /*0018*/ 	.word	0x00000002
        /*0030*/ 	.string	""
        /*0030*/ 	.string	"ptxas"
        /*0030*/ 	.string	"Cuda compilation tools, release 13.0, V13.0.88"
        /*0030*/ 	.string	"Build cuda_13.0.r13.0/compiler.36424714_0"
        /*0030*/ 	.string	"-arch sm_100 -m 64 "



//--------------------- .note.nv.cuinfo           --------------------------
	.section	.note.nv.cuinfo,"",@"SHT_NOTE"
	.sectionflags	@"SHF_NOTE_NV_CUINFO"
        /*0018*/ 	.short	0x0002
        /*001a*/ 	.short	0x0064
        /*001c*/ 	.short	0x0082
	.zero		2


//--------------------- .nv.info                  --------------------------
	.section	.nv.info,"",@"SHT_CUDA_INFO"
	.align	4


	//----- nvinfo : EIATTR_REGCOUNT
	.align		4
        /*0000*/ 	.byte	0x04, 0x2f
        /*0002*/ 	.short	(.L_2 - .L_1)
	.align		4
.L_1:
        /*0004*/ 	.word	index@(_Z14stress_computePf)
        /*0008*/ 	.word	0x00000020


	//----- nvinfo : EIATTR_FRAME_SIZE
	.align		4
.L_2:
        /*000c*/ 	.byte	0x04, 0x11
        /*000e*/ 	.short	(.L_4 - .L_3)
	.align		4
.L_3:
        /*0010*/ 	.word	index@(_Z14stress_computePf)
        /*0014*/ 	.word	0x00000000


	//----- nvinfo : EIATTR_REGCOUNT
	.align		4
.L_4:
        /*0018*/ 	.byte	0x04, 0x2f
        /*001a*/ 	.short	(.L_6 - .L_5)
	.align		4
.L_5:
        /*001c*/ 	.word	index@(_Z13stress_memoryPf)
        /*0020*/ 	.word	0x00000008


	//----- nvinfo : EIATTR_FRAME_SIZE
	.align		4
.L_6:
        /*0024*/ 	.byte	0x04, 0x11
        /*0026*/ 	.short	(.L_8 - .L_7)
	.align		4
.L_7:
        /*0028*/ 	.word	index@(_Z13stress_memoryPf)
        /*002c*/ 	.word	0x00000000


	//----- nvinfo : EIATTR_REGCOUNT
	.align		4
.L_8:
        /*0030*/ 	.byte	0x04, 0x2f
        /*0032*/ 	.short	(.L_10 - .L_9)
	.align		4
.L_9:
        /*0034*/ 	.word	index@(_Z9stress_xuPf)
        /*0038*/ 	.word	0x00000009


	//----- nvinfo : EIATTR_FRAME_SIZE
	.align		4
.L_10:
        /*003c*/ 	.byte	0x04, 0x11
        /*003e*/ 	.short	(.L_12 - .L_11)
	.align		4
.L_11:
        /*0040*/ 	.word	index@(_Z9stress_xuPf)
        /*0044*/ 	.word	0x00000000


	//----- nvinfo : EIATTR_REGCOUNT
	.align		4
.L_12:
        /*0048*/ 	.byte	0x04, 0x2f
        /*004a*/ 	.short	(.L_14 - .L_13)
	.align		4
.L_13:
        /*004c*/ 	.word	index@(_Z13stress_atomicPf)
        /*0050*/ 	.word	0x0000000a


	//----- nvinfo : EIATTR_FRAME_SIZE
	.align		4
.L_14:
        /*0054*/ 	.byte	0x04, 0x11
        /*0056*/ 	.short	(.L_16 - .L_15)
	.align		4
.L_15:
        /*0058*/ 	.word	index@(_Z13stress_atomicPf)
        /*005c*/ 	.word	0x00000000


	//----- nvinfo : EIATTR_MIN_STACK_SIZE
	.align		4
.L_16:
        /*0060*/ 	.byte	0x04, 0x12
        /*0062*/ 	.short	(.L_18 - .L_17)
	.align		4
.L_17:
        /*0064*/ 	.word	index@(_Z13stress_atomicPf)
        /*0068*/ 	.word	0x00000000


	//----- nvinfo : EIATTR_MIN_STACK_SIZE
	.align		4
.L_18:
        /*006c*/ 	.byte	0x04, 0x12
        /*006e*/ 	.short	(.L_20 - .L_19)
	.align		4
.L_19:
        /*0070*/ 	.word	index@(_Z9stress_xuPf)
        /*0074*/ 	.word	0x00000000


	//----- nvinfo : EIATTR_MIN_STACK_SIZE
	.align		4
.L_20:
        /*0078*/ 	.byte	0x04, 0x12
        /*007a*/ 	.short	(.L_22 - .L_21)
	.align		4
.L_21:
        /*007c*/ 	.word	index@(_Z13stress_memoryPf)
        /*0080*/ 	.word	0x00000000


	//----- nvinfo : EIATTR_MIN_STACK_SIZE
	.align		4
.L_22:
        /*0084*/ 	.byte	0x04, 0x12
        /*0086*/ 	.short	(.L_24 - .L_23)
	.align		4
.L_23:
        /*0088*/ 	.word	index@(_Z14stress_computePf)
        /*008c*/ 	.word	0x00000000
.L_24:


//--------------------- .nv.compat                --------------------------
	.section	.nv.compat,"",@"SHT_CUDA_COMPAT_INFO"
	.align	4
        /*0000*/ 	.byte	0x02, 0x09, 0x00, 0x00, 0x02, 0x02, 0x01, 0x00, 0x02, 0x05, 0x05, 0x00, 0x03, 0x07, 0x01, 0x01
        /*0010*/ 	.byte	0x02, 0x03, 0x00, 0x00, 0x02, 0x06, 0x01, 0x00, 0x04, 0x0b, 0x08, 0x00, 0x01, 0x00, 0x00, 0x00
        /*0020*/ 	.byte	0x00, 0x00, 0x00, 0x00


//--------------------- .nv.info._Z13stress_atomicPf --------------------------
	.section	.nv.info._Z13stress_atomicPf,"",@"SHT_CUDA_INFO"
	.sectionflags	@""
	.align	4


	//----- nvinfo : EIATTR_CUDA_API_VERSION
	.align		4
        /*0000*/ 	.byte	0x04, 0x37
        /*0002*/ 	.short	(.L_26 - .L_25)
.L_25:
        /*0004*/ 	.word	0x00000082


	//----- nvinfo : EIATTR_KPARAM_INFO
	.align		4
.L_26:
        /*0008*/ 	.byte	0x04, 0x17
        /*000a*/ 	.short	(.L_28 - .L_27)
.L_27:
        /*000c*/ 	.word	0x00000000
        /*0010*/ 	.short	0x0000
        /*0012*/ 	.short	0x0000
        /*0014*/ 	.byte	0x00, 0xf5, 0x21, 0x00


	//----- nvinfo : EIATTR_SPARSE_MMA_MASK
	.align		4
.L_28:
        /*0018*/ 	.byte	0x03, 0x50
        /*001a*/ 	.short	0x0000


	//----- nvinfo : EIATTR_MAXREG_COUNT
	.align		4
        /*001c*/ 	.byte	0x03, 0x1b
        /*001e*/ 	.short	0x00ff


	//----- nvinfo : EIATTR_MERCURY_ISA_VERSION
	.align		4
        /*0020*/ 	.byte	0x03, 0x5f
        /*0022*/ 	.short	0x0101


	//----- nvinfo : EIATTR_VRC_CTA_INIT_COUNT
	.align		4
        /*0024*/ 	.byte	0x02, 0x4a
	.zero		1
	.zero		1


	//----- nvinfo : EIATTR_EXIT_INSTR_OFFSETS
	.align		4
        /*0028*/ 	.byte	0x04, 0x1c
        /*002a*/ 	.short	(.L_30 - .L_29)


	//   ....[0]....
.L_29:
        /*002c*/ 	.word	0x00000060


	//   ....[1]....
        /*0030*/ 	.word	0x00003f30


	//----- nvinfo : EIATTR_CBANK_PARAM_SIZE
	.align		4
.L_30:
        /*0034*/ 	.byte	0x03, 0x19
        /*0036*/ 	.short	0x0008


	//----- nvinfo : EIATTR_PARAM_CBANK
	.align		4
        /*0038*/ 	.byte	0x04, 0x0a
        /*003a*/ 	.short	(.L_32 - .L_31)
	.align		4
.L_31:
        /*003c*/ 	.word	index@(.nv.constant0._Z13stress_atomicPf)
        /*0040*/ 	.short	0x0380
        /*0042*/ 	.short	0x0008


	//----- nvinfo : EIATTR_SW_WAR
	.align		4
.L_32:
        /*0044*/ 	.byte	0x04, 0x36
        /*0046*/ 	.short	(.L_34 - .L_33)
.L_33:
        /*0048*/ 	.word	0x00000008
.L_34:


//--------------------- .nv.info._Z9stress_xuPf   --------------------------
	.section	.nv.info._Z9stress_xuPf,"",@"SHT_CUDA_INFO"
	.sectionflags	@""
	.align	4


	//----- nvinfo : EIATTR_CUDA_API_VERSION
	.align		4
        /*0000*/ 	.byte	0x04, 0x37
        /*0002*/ 	.short	(.L_36 - .L_35)
.L_35:
        /*0004*/ 	.word	0x00000082


	//----- nvinfo : EIATTR_KPARAM_INFO
	.align		4
.L_36:
        /*0008*/ 	.byte	0x04, 0x17
        /*000a*/ 	.short	(.L_38 - .L_37)
.L_37:
        /*000c*/ 	.word	0x00000000
        /*0010*/ 	.short	0x0000
        /*0012*/ 	.short	0x0000
        /*0014*/ 	.byte	0x00, 0xf5, 0x21, 0x00


	//----- nvinfo : EIATTR_SPARSE_MMA_MASK
	.align		4
.L_38:
        /*0018*/ 	.byte	0x03, 0x50
        /*001a*/ 	.short	0x0000


	//----- nvinfo : EIATTR_MAXREG_COUNT
	.align		4
        /*001c*/ 	.byte	0x03, 0x1b
        /*001e*/ 	.short	0x00ff


	//----- nvinfo : EIATTR_MERCURY_ISA_VERSION
	.align		4
        /*0020*/ 	.byte	0x03, 0x5f
        /*0022*/ 	.short	0x0101


	//----- nvinfo : EIATTR_VRC_CTA_INIT_COUNT
	.align		4
        /*0024*/ 	.byte	0x02, 0x4a
	.zero		1
	.zero		1


	//----- nvinfo : EIATTR_EXIT_INSTR_OFFSETS
	.align		4
        /*0028*/ 	.byte	0x04, 0x1c
        /*002a*/ 	.short	(.L_40 - .L_39)


	//   ....[0]....
.L_39:
        /*002c*/ 	.word	0x00000060


	//   ....[1]....
        /*0030*/ 	.word	0x00003f80


	//----- nvinfo : EIATTR_CBANK_PARAM_SIZE
	.align		4
.L_40:
        /*0034*/ 	.byte	0x03, 0x19
        /*0036*/ 	.short	0x0008


	//----- nvinfo : EIATTR_PARAM_CBANK
	.align		4
        /*0038*/ 	.byte	0x04, 0x0a
        /*003a*/ 	.short	(.L_42 - .L_41)
	.align		4
.L_41:
        /*003c*/ 	.word	index@(.nv.constant0._Z9stress_xuPf)
        /*0040*/ 	.short	0x0380
        /*0042*/ 	.short	0x0008


	//----- nvinfo : EIATTR_SW_WAR
	.align		4
.L_42:
        /*0044*/ 	.byte	0x04, 0x36
        /*0046*/ 	.short	(.L_44 - .L_43)
.L_43:
        /*0048*/ 	.word	0x00000008
.L_44:


//--------------------- .nv.info._Z13stress_memoryPf --------------------------
	.section	.nv.info._Z13stress_memoryPf,"",@"SHT_CUDA_INFO"
	.sectionflags	@""
	.align	4


	//----- nvinfo : EIATTR_CUDA_API_VERSION
	.align		4
        /*0000*/ 	.byte	0x04, 0x37
        /*0002*/ 	.short	(.L_46 - .L_45)
.L_45:
        /*0004*/ 	.word	0x00000082


	//----- nvinfo : EIATTR_KPARAM_INFO
	.align		4
.L_46:
        /*0008*/ 	.byte	0x04, 0x17
        /*000a*/ 	.short	(.L_48 - .L_47)
.L_47:
        /*000c*/ 	.word	0x00000000
        /*0010*/ 	.short	0x0000
        /*0012*/ 	.short	0x0000
        /*0014*/ 	.byte	0x00, 0xf5, 0x21, 0x00


	//----- nvinfo : EIATTR_SPARSE_MMA_MASK
	.align		4
.L_48:
        /*0018*/ 	.byte	0x03, 0x50
        /*001a*/ 	.short	0x0000


	//----- nvinfo : EIATTR_MAXREG_COUNT
	.align		4
        /*001c*/ 	.byte	0x03, 0x1b
        /*001e*/ 	.short	0x00ff


	//----- nvinfo : EIATTR_MERCURY_ISA_VERSION
	.align		4
        /*0020*/ 	.byte	0x03, 0x5f
        /*0022*/ 	.short	0x0101


	//----- nvinfo : EIATTR_VRC_CTA_INIT_COUNT
	.align		4
        /*0024*/ 	.byte	0x02, 0x4a
	.zero		1
	.zero		1


	//----- nvinfo : EIATTR_EXIT_INSTR_OFFSETS
	.align		4
        /*0028*/ 	.byte	0x04, 0x1c
        /*002a*/ 	.short	(.L_50 - .L_49)


	//   ....[0]....
.L_49:
        /*002c*/ 	.word	0x00000060


	//   ....[1]....
        /*0030*/ 	.word	0x00003f40


	//----- nvinfo : EIATTR_CBANK_PARAM_SIZE
	.align		4
.L_50:
        /*0034*/ 	.byte	0x03, 0x19
        /*0036*/ 	.short	0x0008


	//----- nvinfo : EIATTR_PARAM_CBANK
	.align		4
        /*0038*/ 	.byte	0x04, 0x0a
        /*003a*/ 	.short	(.L_52 - .L_51)
	.align		4
.L_51:
        /*003c*/ 	.word	index@(.nv.constant0._Z13stress_memoryPf)
        /*0040*/ 	.short	0x0380
        /*0042*/ 	.short	0x0008


	//----- nvinfo : EIATTR_SW_WAR
	.align		4
.L_52:
        /*0044*/ 	.byte	0x04, 0x36
        /*0046*/ 	.short	(.L_54 - .L_53)
.L_53:
        /*0048*/ 	.word	0x00000008
.L_54:


//--------------------- .nv.info._Z14stress_computePf --------------------------
	.section	.nv.info._Z14stress_computePf,"",@"SHT_CUDA_INFO"
	.sectionflags	@""
	.align	4


	//----- nvinfo : EIATTR_CUDA_API_VERSION
	.align		4
        /*0000*/ 	.byte	0x04, 0x37
        /*0002*/ 	.short	(.L_56 - .L_55)
.L_55:
        /*0004*/ 	.word	0x00000082


	//----- nvinfo : EIATTR_KPARAM_INFO
	.align		4
.L_56:
        /*0008*/ 	.byte	0x04, 0x17
        /*000a*/ 	.short	(.L_58 - .L_57)
.L_57:
        /*000c*/ 	.word	0x00000000
        /*0010*/ 	.short	0x0000
        /*0012*/ 	.short	0x0000
        /*0014*/ 	.byte	0x00, 0xf5, 0x21, 0x00


	//----- nvinfo : EIATTR_SPARSE_MMA_MASK
	.align		4
.L_58:
        /*0018*/ 	.byte	0x03, 0x50
        /*001a*/ 	.short	0x0000


	//----- nvinfo : EIATTR_MAXREG_COUNT
	.align		4
        /*001c*/ 	.byte	0x03, 0x1b
        /*001e*/ 	.short	0x00ff


	//----- nvinfo : EIATTR_MERCURY_ISA_VERSION
	.align		4
        /*0020*/ 	.byte	0x03, 0x5f
        /*0022*/ 	.short	0x0101


	//----- nvinfo : EIATTR_VRC_CTA_INIT_COUNT
	.align		4
        /*0024*/ 	.byte	0x02, 0x4a
	.zero		1
	.zero		1


	//----- nvinfo : EIATTR_EXIT_INSTR_OFFSETS
	.align		4
        /*0028*/ 	.byte	0x04, 0x1c
        /*002a*/ 	.short	(.L_60 - .L_59)


	//   ....[0]....
.L_59:
        /*002c*/ 	.word	0x00000060


	//   ....[1]....
        /*0030*/ 	.word	0x00000fc0


	//----- nvinfo : EIATTR_CRS_STACK_SIZE
	.align		4
.L_60:
        /*0034*/ 	.byte	0x04, 0x1e
        /*0036*/ 	.short	(.L_62 - .L_61)
.L_61:
        /*0038*/ 	.word	0x00000000


	//----- nvinfo : EIATTR_CBANK_PARAM_SIZE
	.align		4
.L_62:
        /*003c*/ 	.byte	0x03, 0x19
        /*003e*/ 	.short	0x0008


	//----- nvinfo : EIATTR_PARAM_CBANK
	.align		4
        /*0040*/ 	.byte	0x04, 0x0a
        /*0042*/ 	.short	(.L_64 - .L_63)
	.align		4
.L_63:
        /*0044*/ 	.word	index@(.nv.constant0._Z14stress_computePf)
        /*0048*/ 	.short	0x0380
        /*004a*/ 	.short	0x0008


	//----- nvinfo : EIATTR_SW_WAR
	.align		4
.L_64:
        /*004c*/ 	.byte	0x04, 0x36
        /*004e*/ 	.short	(.L_66 - .L_65)
.L_65:
        /*0050*/ 	.word	0x00000008
.L_66:


//--------------------- .nv.callgraph             --------------------------
	.section	.nv.callgraph,"",@"SHT_CUDA_CALLGRAPH"
	.align	4
	.sectionentsize	8
	.align		4
        /*0000*/ 	.word	0x00000000
	.align		4
        /*0004*/ 	.word	0xffffffff
	.align		4
        /*0008*/ 	.word	0x00000000
	.align		4
        /*000c*/ 	.word	0xfffffffe
	.align		4
        /*0010*/ 	.word	0x00000000
	.align		4
        /*0014*/ 	.word	0xfffffffd
	.align		4
        /*0018*/ 	.word	0x00000000
	.align		4
        /*001c*/ 	.word	0xfffffffc


//--------------------- .nv.constant4             --------------------------
	.section	.nv.constant4,"a",@progbits
	.align	8
	.align		8
.nv.constant4:
        /*0000*/ 	.dword	__cudart_i2opi_f


//--------------------- .text._Z13stress_atomicPf --------------------------
	.section	.text._Z13stress_atomicPf,"ax",@progbits
	.align	128
        .global         _Z13stress_atomicPf
        .type           _Z13stress_atomicPf,@function
        .size           _Z13stress_atomicPf,(.L_x_15 - _Z13stress_atomicPf)
        .other          _Z13stress_atomicPf,@"STO_CUDA_ENTRY STV_DEFAULT"
_Z13stress_atomicPf:
.text._Z13stress_atomicPf:
[----:B------:R-:W-:Y:S01]  /*0000*/  LDC R1, c[0x0][0x37c] ;  /* 0x0000df00ff017b82 */ /* 0x000fe20000000800 */
[----:B------:R-:W0:Y:S07]  /*0010*/  S2R R0, SR_TID.X ;  /* 0x0000000000007919 */ /* 0x000e2e0000002100 */
[----:B------:R-:W0:Y:S08]  /*0020*/  S2UR UR4, SR_CTAID.X ;  /* 0x00000000000479c3 */ /* 0x000e300000002500 */
[----:B------:R-:W0:Y:S02]  /*0030*/  LDC R5, c[0x0][0x360] ;  /* 0x0000d800ff057b82 */ /* 0x000e240000000800 */
[----:B0-----:R-:W-:-:S05]  /*0040*/  IMAD R5, R5, UR4, R0 ;  /* 0x0000000405057c24 */ /* 0x001fca000f8e0200 */
[----:B------:R-:W-:-:S13]  /*0050*/  ISETP.GT.AND P0, PT, R5, 0xfffff, PT ;  /* 0x000fffff0500780c */ /* 0x000fda0003f04270 */
[----:B------:R-:W-:Y:S05]  /*0060*/  @P0 EXIT ;  /* 0x000000000000094d */ /* 0x000fea0003800000 */
[----:B------:R-:W0:Y:S01]  /*0070*/  LDC.64 R2, c[0x0][0x380] ;  /* 0x0000e000ff027b82 */ /* 0x000e220000000a00 */
[----:B------:R-:W1:Y:S01]  /*0080*/  LDCU.64 UR4, c[0x0][0x358] ;  /* 0x00006b00ff0477ac */ /* 0x000e620008000a00 */
[----:B------:R-:W-:Y:S02]  /*0090*/  HFMA2 R7, -RZ, RZ, 1.875, 0 ;  /* 0x3f800000ff077431 */ /* 0x000fe400000001ff */
[----:B0-----:R-:W-:-:S05]  /*00a0*/  IMAD.WIDE R2, R5, 0x4, R2 ;  /* 0x0000000405027825 */ /* 0x001fca00078e0202 */
[----:B-1----:R-:W-:Y:S04]  /*00b0*/  REDG.E.ADD.F32.FTZ.RN.STRONG.GPU desc[UR4][R2.64], R7 ;  /* 0x00000007020079a6 */ /* 0x002fe8000c12f304 */
[----:B------:R-:W-:Y:S04]  /*00c0*/  REDG.E.ADD.F32.FTZ.RN.STRONG.GPU desc[UR4][R2.64], R7 ;  /* 0x00000007020079a6 */ /* 0x000fe8000c12f304 */
        /* <DEDUP_REMOVED lines=997> */
[----:B------:R-:W-:Y:S01]  /*3f20*/  REDG.E.ADD.F32.FTZ.RN.STRONG.GPU desc[UR4][R2.64], R7 ;  /* 0x00000007020079a6 */ /* 0x000fe2000c12f304 */
[----:B------:R-:W-:Y:S05]  /*3f30*/  EXIT ;  /* 0x000000000000794d */ /* 0x000fea0003800000 */
.L_x_0:
[----:B------:R-:W-:-:S00]  /*3f40*/  BRA `(.L_x_0) ;  /* 0xfffffffc00fc7947 */ /* 0x000fc0000383ffff */
[----:B------:R-:W-:-:S00]  /*3f50*/  NOP ;  /* 0x0000000000007918 */ /* 0x000fc00000000000 */
        /* <DEDUP_REMOVED lines=10> */
.L_x_15:


//--------------------- .text._Z9stress_xuPf      --------------------------
	.section	.text._Z9stress_xuPf,"ax",@progbits
	.align	128
        .global         _Z9stress_xuPf
        .type           _Z9stress_xuPf,@function
        .size           _Z9stress_xuPf,(.L_x_16 - _Z9stress_xuPf)
        .other          _Z9stress_xuPf,@"STO_CUDA_ENTRY STV_DEFAULT"
_Z9stress_xuPf:
.text._Z9stress_xuPf:
[----:B------:R-:W-:Y:S01]  /*0000*/  LDC R1, c[0x0][0x37c] ;  /* 0x0000df00ff017b82 */ /* 0x000fe20000000800 */
[----:B------:R-:W0:Y:S07]  /*0010*/  S2R R3, SR_TID.X ;  /* 0x0000000000037919 */ /* 0x000e2e0000002100 */
[----:B------:R-:W0:Y:S08]  /*0020*/  S2UR UR4, SR_CTAID.X ;  /* 0x00000000000479c3 */ /* 0x000e300000002500 */
[----:B------:R-:W0:Y:S02]  /*0030*/  LDC R2, c[0x0][0x360] ;  /* 0x0000d800ff027b82 */ /* 0x000e240000000800 */
[----:B0-----:R-:W-:-:S05]  /*0040*/  IMAD R2, R2, UR4, R3 ;  /* 0x0000000402027c24 */ /* 0x001fca000f8e0203 */
[----:B------:R-:W-:-:S13]  /*0050*/  ISETP.GT.AND P0, PT, R2, 0xfffff, PT ;  /* 0x000fffff0200780c */ /* 0x000fda0003f04270 */
[----:B------:R-:W-:Y:S05]  /*0060*/  @P0 EXIT ;  /* 0x000000000000094d */ /* 0x000fea0003800000 */
[----:B------:R-:W-:Y:S01]  /*0070*/  I2FP.F32.S32 R0, R2 ;  /* 0x0000000200007245 */ /* 0x000fe20000201400 */
[----:B------:R-:W0:Y:S04]  /*0080*/  LDCU.64 UR4, c[0x0][0x358] ;  /* 0x00006b00ff0477ac */ /* 0x000e280008000a00 */
[----:B------:R-:W-:-:S04]  /*0090*/  FMUL R0, R0, 0.0099999997764825820923 ;  /* 0x3c23d70a00007820 */ /* 0x000fc80000400000 */
[----:B------:R-:W-:-:S04]  /*00a0*/  FMUL.RZ R5, R0, 0.15915493667125701904 ;  /* 0x3e22f98300057820 */ /* 0x000fc8000040c000 */
[----:B------:R-:W-:Y:S08]  /*00b0*/  MUFU.SIN R0, R5 ;  /* 0x0000000500007308 */ /* 0x000ff00000000400 */
[----:B------:R-:W1:Y:S02]  /*00c0*/  MUFU.COS R3, R5 ;  /* 0x0000000500037308 */ /* 0x000e640000000000 */
[----:B-1----:R-:W-:-:S04]  /*00d0*/  FFMA R4, R0, R3, RZ ;  /* 0x0000000300047223 */ /* 0x002fc800000000ff */
[----:B------:R-:W-:-:S04]  /*00e0*/  FFMA R4, R0, R3, R4 ;  /* 0x0000000300047223 */ /* 0x000fc80000000004 */
        /* <DEDUP_REMOVED lines=990> */
[CC--:B------:R-:W-:Y:S02]  /*3ed0*/  FFMA R6, R0.reuse, R3.reuse, R4 ;  /* 0x0000000300067223 */ /* 0x0c0fe40000000004 */
[----:B------:R-:W1:Y:S02]  /*3ee0*/  LDC.64 R4, c[0x0][0x380] ;  /* 0x0000e000ff047b82 */ /* 0x000e640000000a00 */
[----:B------:R-:W-:-:S04]  /*3ef0*/  FFMA R6, R0, R3, R6 ;  /* 0x0000000300067223 */ /* 0x000fc80000000006 */
[----:B------:R-:W-:-:S04]  /*3f00*/  FFMA R6, R0, R3, R6 ;  /* 0x0000000300067223 */ /* 0x000fc80000000006 */
[----:B------:R-:W-:-:S04]  /*3f10*/  FFMA R6, R0, R3, R6 ;  /* 0x0000000300067223 */ /* 0x000fc80000000006 */
[----:B------:R-:W-:-:S04]  /*3f20*/  FFMA R6, R0, R3, R6 ;  /* 0x0000000300067223 */ /* 0x000fc80000000006 */
[----:B------:R-:W-:-:S04]  /*3f30*/  FFMA R6, R0, R3, R6 ;  /* 0x0000000300067223 */ /* 0x000fc80000000006 */
[----:B------:R-:W-:Y:S01]  /*3f40*/  FFMA R6, R0, R3, R6 ;  /* 0x0000000300067223 */ /* 0x000fe20000000006 */
[----:B-1----:R-:W-:-:S04]  /*3f50*/  IMAD.WIDE R4, R2, 0x4, R4 ;  /* 0x0000000402047825 */ /* 0x002fc800078e0204 */
[----:B------:R-:W-:-:S05]  /*3f60*/  FFMA R3, R0, R3, R6 ;  /* 0x0000000300037223 */ /* 0x000fca0000000006 */
[----:B0-----:R-:W-:Y:S01]  /*3f70*/  STG.E desc[UR4][R4.64], R3 ;  /* 0x0000000304007986 */ /* 0x001fe2000c101904 */
[----:B------:R-:W-:Y:S05]  /*3f80*/  EXIT ;  /* 0x000000000000794d */ /* 0x000fea0003800000 */
.L_x_1:
        /* <DEDUP_REMOVED lines=15> */
.L_x_16:


//--------------------- .text._Z13stress_memoryPf --------------------------
	.section	.text._Z13stress_memoryPf,"ax",@progbits
	.align	128
        .global         _Z13stress_memoryPf
        .type           _Z13stress_memoryPf,@function
        .size           _Z13stress_memoryPf,(.L_x_17 - _Z13stress_memoryPf)
        .other          _Z13stress_memoryPf,@"STO_CUDA_ENTRY STV_DEFAULT"
_Z13stress_memoryPf:
.text._Z13stress_memoryPf:
        /* <DEDUP_REMOVED lines=9> */
[----:B0-----:R-:W-:-:S05]  /*0090*/  IMAD.WIDE R2, R5, 0x4, R2 ;  /* 0x0000000405027825 */ /* 0x001fca00078e0202 */
[----:B-1----:R-:W2:Y:S02]  /*00a0*/  LDG.E R0, desc[UR4][R2.64] ;  /* 0x0000000402007981 */ /* 0x002ea4000c1e1900 */
[----:B--2---:R-:W-:-:S04]  /*00b0*/  FFMA R5, R0, R0, RZ ;  /* 0x0000000000057223 */ /* 0x004fc800000000ff */
        /* <DEDUP_REMOVED lines=998> */
[----:B------:R-:W-:-:S05]  /*3f20*/  FFMA R5, R0, R0, R5 ;  /* 0x0000000000057223 */ /* 0x000fca0000000005 */
[----:B------:R-:W-:Y:S01]  /*3f30*/  STG.E desc[UR4][R2.64], R5 ;  /* 0x0000000502007986 */ /* 0x000fe2000c101904 */
[----:B------:R-:W-:Y:S05]  /*3f40*/  EXIT ;  /* 0x000000000000794d */ /* 0x000fea0003800000 */
.L_x_2:
        /* <DEDUP_REMOVED lines=11> */
.L_x_17:


//--------------------- .text._Z14stress_computePf --------------------------
	.section	.text._Z14stress_computePf,"ax",@progbits
	.align	128
        .global         _Z14stress_computePf
        .type           _Z14stress_computePf,@function
        .size           _Z14stress_computePf,(.L_x_18 - _Z14stress_computePf)
        .other          _Z14stress_computePf,@"STO_CUDA_ENTRY STV_DEFAULT"
_Z14stress_computePf:
.text._Z14stress_computePf:
        /* <DEDUP_REMOVED lines=9> */
[----:B------:R-:W-:Y:S01]  /*0090*/  FMUL R2, R2, 0.0099999997764825820923 ;  /* 0x3c23d70a02027820 */ /* 0x000fe20000400000 */
[----:B------:R-:W-:-:S03]  /*00a0*/  UMOV UR4, URZ ;  /* 0x000000ff00047c82 */ /* 0x000fc60008000000 */
[C---:B------:R-:W-:Y:S01]  /*00b0*/  FMUL R5, R2.reuse, 0.63661974668502807617 ;  /* 0x3f22f98302057820 */ /* 0x040fe20000400000 */
[----:B------:R-:W-:Y:S01]  /*00c0*/  SHF.R.U32.HI R6, RZ, 0x17, R2 ;  /* 0x00000017ff067819 */ /* 0x000fe20000011602 */
[C---:B------:R-:W-:Y:S01]  /*00d0*/  IMAD.SHL.U32 R9, R2.reuse, 0x100, RZ ;  /* 0x0000010002097824 */ /* 0x040fe200078e00ff */
[----:B------:R-:W-:Y:S01]  /*00e0*/  FSETP.GE.AND P0, PT, |R2|, 105615, PT ;  /* 0x47ce47800200780b */ /* 0x000fe20003f06200 */
[----:B------:R1:W2:Y:S01]  /*00f0*/  F2I.NTZ R7, R5 ;  /* 0x0000000500077305 */ /* 0x0002a20000203100 */
[----:B------:R-:W-:Y:S02]  /*0100*/  LOP3.LUT R8, R6, 0xe0, RZ, 0xc0, !PT ;  /* 0x000000e006087812 */ /* 0x000fe400078ec0ff */
[----:B------:R-:W-:-:S03]  /*0110*/  FSETP.EQ.OR P1, PT, |R2|, +INF , !P0 ;  /* 0x7f8000000200780b */ /* 0x000fc60004722600 */
[----:B------:R-:W-:Y:S01]  /*0120*/  VIADD R8, R8, 0xffffff80 ;  /* 0xffffff8008087836 */ /* 0x000fe20000000000 */
[----:B------:R-:W-:Y:S02]  /*0130*/  P2R R10, PR, RZ, 0x2 ;  /* 0x00000002ff0a7803 */ /* 0x000fe40000000000 */
[----:B-1----:R-:W-:Y:S02]  /*0140*/  LOP3.LUT R5, R6, 0x1f, RZ, 0xc0, !PT ;  /* 0x0000001f06057812 */ /* 0x002fe400078ec0ff */
[----:B------:R-:W-:Y:S02]  /*0150*/  SHF.R.U32.HI R11, RZ, 0x5, R8 ;  /* 0x00000005ff0b7819 */ /* 0x000fe40000011608 */
[----:B------:R-:W-:Y:S02]  /*0160*/  LOP3.LUT R6, R9, 0x80000000, RZ, 0xfc, !PT ;  /* 0x8000000009067812 */ /* 0x000fe400078efcff */
[----:B--2---:R-:W-:Y:S01]  /*0170*/  I2FP.F32.S32 R3, R7 ;  /* 0x0000000700037245 */ /* 0x004fe20000201400 */
[----:B------:R-:W-:Y:S01]  /*0180*/  IMAD.U32 R9, R11, -0x4, RZ ;  /* 0xfffffffc0b097824 */ /* 0x000fe200078e00ff */
[----:B------:R-:W-:-:S02]  /*0190*/  SEL R7, R7, RZ, !P0 ;  /* 0x000000ff07077207 */ /* 0x000fc40004000000 */
[----:B------:R-:W-:Y:S01]  /*01a0*/  IADD3 R8, PT, PT, -R5, 0x20, RZ ;  /* 0x0000002005087810 */ /* 0x000fe20007ffe1ff */
[----:B------:R-:W-:-:S04]  /*01b0*/  FFMA R4, R3, -1.5707962512969970703, R2 ;  /* 0xbfc90fda03047823 */ /* 0x000fc80000000002 */
[----:B------:R-:W-:-:S04]  /*01c0*/  FFMA R4, R3, -7.5497894158615963534e-08, R4 ;  /* 0xb3a2216803047823 */ /* 0x000fc80000000004 */
[----:B------:R-:W-:Y:S01]  /*01d0*/  FFMA R3, R3, -5.3903029534742383927e-15, R4 ;  /* 0xa7c234c503037823 */ /* 0x000fe20000000004 */
[----:B------:R-:W-:Y:S02]  /*01e0*/  IMAD.MOV.U32 R4, RZ, RZ, RZ ;  /* 0x000000ffff047224 */ /* 0x000fe400078e00ff */
[----:B0-----:R-:W-:-:S07]  /*01f0*/  @P0 FMUL R3, RZ, R2 ;  /* 0x00000002ff030220 */ /* 0x001fce0000400000 */
.L_x_13:
[----:B------:R-:W-:Y:S01]  /*0200*/  ISETP.NE.AND P0, PT, R10, RZ, PT ;  /* 0x000000ff0a00720c */ /* 0x000fe20003f05270 */
[----:B------:R-:W-:Y:S01]  /*0210*/  BSSY.RECONVERGENT B0, `(.L_x_3) ;  /* 0x0000059000007945 */ /* 0x000fe20003800200 */
[----:B------:R-:W-:Y:S02]  /*0220*/  IMAD.MOV.U32 R19, RZ, RZ, R7 ;  /* 0x000000ffff137224 */ /* 0x000fe400078e0007 */
[----:B------:R-:W-:-:S09]  /*0230*/  IMAD.MOV.U32 R18, RZ, RZ, R3 ;  /* 0x000000ffff127224 */ /* 0x000fd200078e0003 */
[----:B------:R-:W-:Y:S05]  /*0240*/  @P0 BRA `(.L_x_4) ;  /* 0x0000000400540947 */ /* 0x000fea0003800000 */
[----:B------:R-:W-:Y:S01]  /*0250*/  CS2R R18, SRZ ;  /* 0x0000000000127805 */ /* 0x000fe2000001ff00 */
[----:B------:R-:W0:Y:S01]  /*0260*/  LDCU.64 UR10, c[0x4][URZ] ;  /* 0x01000000ff0a77ac */ /* 0x000e220008000a00 */
[----:B------:R-:W-:Y:S01]  /*0270*/  UMOV UR6, URZ ;  /* 0x000000ff00067c82 */ /* 0x000fe20008000000 */
[----:B------:R-:W-:-:S05]  /*0280*/  UMOV UR5, URZ ;  /* 0x000000ff00057c82 */ /* 0x000fca0008000000 */
.L_x_5:
[----:B0-----:R-:W-:Y:S02]  /*0290*/  IMAD.U32 R15, RZ, RZ, UR11 ;  /* 0x0000000bff0f7e24 */ /* 0x001fe4000f8e00ff */
[----:B------:R-:W-:-:S05]  /*02a0*/  IMAD.U32 R14, RZ, RZ, UR10 ;  /* 0x0000000aff0e7e24 */ /* 0x000fca000f8e00ff */
[----:B------:R-:W2:Y:S01]  /*02b0*/  LDG.E.CONSTANT R15, desc[UR8][R14.64] ;  /* 0x000000080e0f7981 */ /* 0x000ea2000c1e9900 */
[----:B------:R-:W-:Y:S01]  /*02c0*/  UIADD3 UR5, UPT, UPT, UR5, 0x1, URZ ;  /* 0x0000000105057890 */ /* 0x000fe2000fffe0ff */
[C---:B------:R-:W-:Y:S01]  /*02d0*/  ISETP.EQ.AND P0, PT, R18.reuse, RZ, PT ;  /* 0x000000ff1200720c */ /* 0x040fe20003f02270 */
[----:B------:R-:W-:Y:S01]  /*02e0*/  UIADD3 UR10, UP1, UPT, UR10, 0x4, URZ ;  /* 0x000000040a0a7890 */ /* 0x000fe2000ff3e0ff */
[C---:B------:R-:W-:Y:S01]  /*02f0*/  ISETP.EQ.AND P1, PT, R18.reuse, 0x4, PT ;  /* 0x000000041200780c */ /* 0x040fe20003f22270 */
[----:B------:R-:W-:Y:S01]  /*0300*/  UISETP.NE.AND UP0, UPT, UR5, 0x6, UPT ;  /* 0x000000060500788c */ /* 0x000fe2000bf05270 */
[C---:B------:R-:W-:Y:S01]  /*0310*/  ISETP.EQ.AND P3, PT, R18.reuse, 0xc, PT ;  /* 0x0000000c1200780c */ /* 0x040fe20003f62270 */
[----:B------:R-:W-:Y:S01]  /*0320*/  UIADD3.X UR11, UPT, UPT, URZ, UR11, URZ, UP1, !UPT ;  /* 0x0000000bff0b7290 */ /* 0x000fe20008ffe4ff */
[C---:B------:R-:W-:Y:S02]  /*0330*/  ISETP.EQ.AND P4, PT, R18.reuse, 0x10, PT ;  /* 0x000000101200780c */ /* 0x040fe40003f82270 */
[----:B------:R-:W-:Y:S01]  /*0340*/  ISETP.EQ.AND P5, PT, R18, 0x14, PT ;  /* 0x000000141200780c */ /* 0x000fe20003fa2270 */
[----:B--2---:R-:W-:-:S03]  /*0350*/  IMAD.WIDE.U32 R16, R15, R6, RZ ;  /* 0x000000060f107225 */ /* 0x004fc600078e00ff */
[----:B------:R-:W-:-:S04]  /*0360*/  IADD3 R16, P2, PT, R16, R19, RZ ;  /* 0x0000001310107210 */ /* 0x000fc80007f5e0ff */
[----:B------:R-:W-:Y:S01]  /*0370*/  IADD3.X R19, PT, PT, R17, UR6, RZ, P2, !PT ;  /* 0x0000000611137c10 */ /* 0x000fe200097fe4ff */
[--C-:B------:R-:W-:Y:S01]  /*0380*/  @P0 IMAD.MOV.U32 R11, RZ, RZ, R16.reuse ;  /* 0x000000ffff0b0224 */ /* 0x100fe200078e0010 */
[C---:B------:R-:W-:Y:S01]  /*0390*/  ISETP.EQ.AND P2, PT, R18.reuse, 0x8, PT ;  /* 0x000000081200780c */ /* 0x040fe20003f42270 */
[--C-:B------:R-:W-:Y:S02]  /*03a0*/  @P1 IMAD.MOV.U32 R12, RZ, RZ, R16.reuse ;  /* 0x000000ffff0c1224 */ /* 0x100fe400078e0010 */
[--C-:B------:R-:W-:Y:S02]  /*03b0*/  @P3 IMAD.MOV.U32 R20, RZ, RZ, R16.reuse ;  /* 0x000000ffff143224 */ /* 0x100fe400078e0010 */
[--C-:B------:R-:W-:Y:S02]  /*03c0*/  @P4 IMAD.MOV.U32 R21, RZ, RZ, R16.reuse ;  /* 0x000000ffff154224 */ /* 0x100fe400078e0010 */
[----:B------:R-:W-:Y:S02]  /*03d0*/  @P5 IMAD.MOV.U32 R22, RZ, RZ, R16 ;  /* 0x000000ffff165224 */ /* 0x000fe400078e0010 */
[----:B------:R-:W-:-:S04]  /*03e0*/  VIADD R18, R18, 0x4 ;  /* 0x0000000412127836 */ /* 0x000fc80000000000 */
[----:B------:R-:W-:Y:S01]  /*03f0*/  @P2 MOV R13, R16 ;  /* 0x00000010000d2202 */ /* 0x000fe20000000f00 */
[----:B------:R-:W-:Y:S06]  /*0400*/  BRA.U UP0, `(.L_x_5) ;  /* 0xfffffffd00a07547 */ /* 0x000fec000b83ffff */
[C---:B------:R-:W-:Y:S01]  /*0410*/  ISETP.EQ.AND P3, PT, R9.reuse, -0x18, PT ;  /* 0xffffffe80900780c */ /* 0x040fe20003f62270 */
[----:B------:R-:W-:Y:S01]  /*0420*/  BSSY.RECONVERGENT B1, `(.L_x_6) ;  /* 0x0000026000017945 */ /* 0x000fe20003800200 */
[C---:B------:R-:W-:Y:S02]  /*0430*/  ISETP.EQ.AND P4, PT, R9.reuse, -0x14, PT ;  /* 0xffffffec0900780c */ /* 0x040fe40003f82270 */
[C---:B------:R-:W-:Y:S02]  /*0440*/  ISETP.EQ.AND P0, PT, R9.reuse, -0x10, PT ;  /* 0xfffffff00900780c */ /* 0x040fe40003f02270 */
[C---:B------:R-:W-:Y:S02]  /*0450*/  ISETP.EQ.AND P1, PT, R9.reuse, -0xc, PT ;  /* 0xfffffff40900780c */ /* 0x040fe40003f22270 */
[----:B------:R-:W-:Y:S02]  /*0460*/  ISETP.EQ.AND P2, PT, R9, -0x8, PT ;  /* 0xfffffff80900780c */ /* 0x000fe40003f42270 */
[----:B------:R-:W-:-:S02]  /*0470*/  ISETP.NE.AND P6, PT, R5, RZ, PT ;  /* 0x000000ff0500720c */ /* 0x000fc40003fc5270 */
[C---:B------:R-:W-:Y:S01]  /*0480*/  ISETP.EQ.AND P5, PT, R9.reuse, 0x4, PT ;  /* 0x000000040900780c */ /* 0x040fe20003fa2270 */
[--C-:B------:R-:W-:Y:S01]  /*0490*/  @P3 IMAD.MOV.U32 R18, RZ, RZ, R11.reuse ;  /* 0x000000ffff123224 */ /* 0x100fe200078e000b */
[C---:B------:R-:W-:Y:S01]  /*04a0*/  ISETP.EQ.AND P3, PT, R9.reuse, -0x4, PT ;  /* 0xfffffffc0900780c */ /* 0x040fe20003f62270 */
[----:B------:R-:W-:Y:S02]  /*04b0*/  @P4 IMAD.MOV.U32 R14, RZ, RZ, R11 ;  /* 0x000000ffff0e4224 */ /* 0x000fe400078e000b */
[--C-:B------:R-:W-:Y:S01]  /*04c0*/  @P4 IMAD.MOV.U32 R18, RZ, RZ, R12.reuse ;  /* 0x000000ffff124224 */ /* 0x100fe200078e000c */
[----:B------:R-:W-:Y:S01]  /*04d0*/  ISETP.EQ.AND P4, PT, R9, RZ, PT ;  /* 0x000000ff0900720c */ /* 0x000fe20003f82270 */
[----:B------:R-:W-:Y:S01]  /*04e0*/  @P0 IMAD.MOV.U32 R14, RZ, RZ, R12 ;  /* 0x000000ffff0e0224 */ /* 0x000fe200078e000c */
[----:B------:R-:W-:Y:S01]  /*04f0*/  @P1 MOV R14, R13 ;  /* 0x0000000d000e1202 */ /* 0x000fe20000000f00 */
[----:B------:R-:W-:Y:S02]  /*0500*/  @P0 IMAD.MOV.U32 R18, RZ, RZ, R13 ;  /* 0x000000ffff120224 */ /* 0x000fe400078e000d */
[----:B------:R-:W-:-:S02]  /*0510*/  @P1 IMAD.MOV.U32 R18, RZ, RZ, R20 ;  /* 0x000000ffff121224 */ /* 0x000fc400078e0014 */
[----:B------:R-:W-:Y:S02]  /*0520*/  @P2 IMAD.MOV.U32 R14, RZ, RZ, R20 ;  /* 0x000000ffff0e2224 */ /* 0x000fe400078e0014 */
[--C-:B------:R-:W-:Y:S02]  /*0530*/  @P2 IMAD.MOV.U32 R18, RZ, RZ, R21.reuse ;  /* 0x000000ffff122224 */ /* 0x100fe400078e0015 */
[----:B------:R-:W-:Y:S02]  /*0540*/  @P3 IMAD.MOV.U32 R14, RZ, RZ, R21 ;  /* 0x000000ffff0e3224 */ /* 0x000fe400078e0015 */
[--C-:B------:R-:W-:Y:S02]  /*0550*/  @P3 IMAD.MOV.U32 R18, RZ, RZ, R22.reuse ;  /* 0x000000ffff123224 */ /* 0x100fe400078e0016 */
[----:B------:R-:W-:Y:S02]  /*0560*/  @P4 IMAD.MOV.U32 R14, RZ, RZ, R22 ;  /* 0x000000ffff0e4224 */ /* 0x000fe400078e0016 */
[----:B------:R-:W-:-:S02]  /*0570*/  @P4 IMAD.MOV.U32 R18, RZ, RZ, R19 ;  /* 0x000000ffff124224 */ /* 0x000fc400078e0013 */
[----:B------:R-:W-:Y:S01]  /*0580*/  @P5 IMAD.MOV.U32 R14, RZ, RZ, R19 ;  /* 0x000000ffff0e5224 */ /* 0x000fe200078e0013 */
[----:B------:R-:W-:Y:S06]  /*0590*/  @!P6 BRA `(.L_x_7) ;  /* 0x000000000038e947 */ /* 0x000fec0003800000 */
[----:B------:R-:W-:Y:S01]  /*05a0*/  @P0 IMAD.MOV.U32 R17, RZ, RZ, R11 ;  /* 0x000000ffff110224 */ /* 0x000fe200078e000b */
[----:B------:R-:W-:Y:S02]  /*05b0*/  ISETP.EQ.AND P0, PT, R9, 0x8, PT ;  /* 0x000000080900780c */ /* 0x000fe40003f02270 */
[----:B------:R-:W-:Y:S01]  /*05c0*/  @P1 MOV R17, R12 ;  /* 0x0000000c00111202 */ /* 0x000fe20000000f00 */
[----:B------:R-:W-:Y:S01]  /*05d0*/  @P2 IMAD.MOV.U32 R17, RZ, RZ, R13 ;  /* 0x000000ffff112224 */ /* 0x000fe200078e000d */
[-C--:B------:R-:W-:Y:S01]  /*05e0*/  SHF.L.U32 R18, R18, R5.reuse, RZ ;  /* 0x0000000512127219 */ /* 0x080fe200000006ff */
[----:B------:R-:W-:Y:S01]  /*05f0*/  @P3 IMAD.MOV.U32 R17, RZ, RZ, R20 ;  /* 0x000000ffff113224 */ /* 0x000fe200078e0014 */
[----:B------:R-:W-:Y:S01]  /*0600*/  SHF.L.U32 R16, R14, R5, RZ ;  /* 0x000000050e107219 */ /* 0x000fe200000006ff */
[----:B------:R-:W-:Y:S01]  /*0610*/  @P4 IMAD.MOV.U32 R17, RZ, RZ, R21 ;  /* 0x000000ffff114224 */ /* 0x000fe200078e0015 */
[----:B------:R-:W-:Y:S01]  /*0620*/  SHF.R.U32.HI R15, RZ, R8, R14 ;  /* 0x00000008ff0f7219 */ /* 0x000fe2000001160e */
[----:B------:R-:W-:-:S04]  /*0630*/  @P5 IMAD.MOV.U32 R17, RZ, RZ, R22 ;  /* 0x000000ffff115224 */ /* 0x000fc800078e0016 */
[----:B------:R-:W-:Y:S02]  /*0640*/  @P0 IMAD.MOV.U32 R17, RZ, RZ, R19 ;  /* 0x000000ffff110224 */ /* 0x000fe400078e0013 */
[----:B------:R-:W-:-:S03]  /*0650*/  IMAD.IADD R18, R18, 0x1, R15 ;  /* 0x0000000112127824 */ /* 0x000fc600078e020f */
[----:B------:R-:W-:-:S05]  /*0660*/  SHF.R.U32.HI R17, RZ, R8, R17 ;  /* 0x00000008ff117219 */ /* 0x000fca0000011611 */
[----:B------:R-:W-:-:S07]  /*0670*/  IMAD.IADD R14, R16, 0x1, R17 ;  /* 0x00000001100e7824 */ /* 0x000fce00078e0211 */
.L_x_7:
[----:B------:R-:W-:Y:S05]  /*0680*/  BSYNC.RECONVERGENT B1 ;  /* 0x0000000000017941 */ /* 0x000fea0003800200 */
.L_x_6:
[C---:B------:R-:W-:Y:S01]  /*0690*/  SHF.L.W.U32.HI R19, R14.reuse, 0x2, R18 ;  /* 0x000000020e137819 */ /* 0x040fe20000010e12 */
[----:B------:R-:W-:Y:S01]  /*06a0*/  IMAD.SHL.U32 R14, R14, 0x4, RZ ;  /* 0x000000040e0e7824 */ /* 0x000fe200078e00ff */
[----:B------:R-:W-:Y:S01]  /*06b0*/  UMOV UR6, 0x54442d19 ;  /* 0x54442d1900067882 */ /* 0x000fe20000000000 */
[----:B------:R-:W-:Y:S01]  /*06c0*/  UMOV UR7, 0x3bf921fb ;  /* 0x3bf921fb00077882 */ /* 0x000fe20000000000 */
[----:B------:R-:W-:Y:S02]  /*06d0*/  SHF.R.S32.HI R15, RZ, 0x1f, R19 ;  /* 0x0000001fff0f7819 */ /* 0x000fe40000011413 */
[----:B------:R-:W-:Y:S02]  /*06e0*/  ISETP.GE.AND P0, PT, R2, RZ, PT ;  /* 0x000000ff0200720c */ /* 0x000fe40003f06270 */
[C---:B------:R-:W-:Y:S02]  /*06f0*/  LOP3.LUT R14, R15.reuse, R14, RZ, 0x3c, !PT ;  /* 0x0000000e0f0e7212 */ /* 0x040fe400078e3cff */
[----:B------:R-:W-:-:S02]  /*0700*/  LOP3.LUT R15, R15, R19, RZ, 0x3c, !PT ;  /* 0x000000130f0f7212 */ /* 0x000fc400078e3cff */
[----:B------:R-:W-:Y:S02]  /*0710*/  LOP3.LUT R23, R19, R2, RZ, 0x3c, !PT ;  /* 0x0000000213177212 */ /* 0x000fe400078e3cff */
[----:B------:R-:W-:Y:S02]  /*0720*/  SHF.R.U32.HI R18, RZ, 0x1e, R18 ;  /* 0x0000001eff127819 */ /* 0x000fe40000011612 */
[----:B------:R-:W0:Y:S01]  /*0730*/  I2F.F64.S64 R14, R14 ;  /* 0x0000000e000e7312 */ /* 0x000e220000301c00 */
[----:B------:R-:W-:Y:S02]  /*0740*/  ISETP.GE.AND P1, PT, R23, RZ, PT ;  /* 0x000000ff1700720c */ /* 0x000fe40003f26270 */
[----:B------:R-:W-:-:S04]  /*0750*/  LEA.HI R19, R19, R18, RZ, 0x1 ;  /* 0x0000001213137211 */ /* 0x000fc800078f08ff */
[----:B------:R-:W-:Y:S01]  /*0760*/  @!P0 IADD3 R19, PT, PT, -R19, RZ, RZ ;  /* 0x000000ff13138210 */ /* 0x000fe20007ffe1ff */
[----:B0-----:R-:W-:-:S10]  /*0770*/  DMUL R16, R14, UR6 ;  /* 0x000000060e107c28 */ /* 0x001fd40008000000 */
[----:B------:R-:W0:Y:S02]  /*0780*/  F2F.F32.F64 R16, R16 ;  /* 0x0000001000107310 */ /* 0x000e240000301000 */
[----:B0-----:R-:W-:-:S07]  /*0790*/  FSEL R18, -R16, R16, !P1 ;  /* 0x0000001010127208 */ /* 0x001fce0004800100 */
.L_x_4:
[----:B------:R-:W-:Y:S05]  /*07a0*/  BSYNC.RECONVERGENT B0 ;  /* 0x0000000000007941 */ /* 0x000fea0003800200 */
.L_x_3:
[----:B------:R-:W-:Y:S02]  /*07b0*/  IMAD.MOV.U32 R15, RZ, RZ, 0x37cbac00 ;  /* 0x37cbac00ff0f7424 */ /* 0x000fe400078e00ff */
[----:B------:R-:W-:Y:S01]  /*07c0*/  FMUL R14, R18, R18 ;  /* 0x00000012120e7220 */ /* 0x000fe20000400000 */
[C---:B------:R-:W-:Y:S01]  /*07d0*/  LOP3.LUT R16, R19.reuse, 0x1, RZ, 0xc0, !PT ;  /* 0x0000000113107812 */ /* 0x040fe200078ec0ff */
[----:B------:R-:W-:Y:S01]  /*07e0*/  IMAD.MOV.U32 R17, RZ, RZ, 0x3d2aaabb ;  /* 0x3d2aaabbff117424 */ /* 0x000fe200078e00ff */
[----:B------:R-:W-:Y:S01]  /*07f0*/  ISETP.NE.AND P2, PT, R10, RZ, PT ;  /* 0x000000ff0a00720c */ /* 0x000fe20003f45270 */
[----:B------:R-:W-:Y:S01]  /*0800*/  FFMA R15, R14, R15, -0.0013887860113754868507 ;  /* 0xbab607ed0e0f7423 */ /* 0x000fe2000000000f */
[----:B------:R-:W-:Y:S01]  /*0810*/  ISETP.NE.U32.AND P0, PT, R16, 0x1, PT ;  /* 0x000000011000780c */ /* 0x000fe20003f05070 */
[----:B------:R-:W-:Y:S01]  /*0820*/  IMAD.MOV.U32 R23, RZ, RZ, 0x3effffff ;  /* 0x3effffffff177424 */ /* 0x000fe200078e00ff */
[----:B------:R-:W-:Y:S01]  /*0830*/  LOP3.LUT P1, RZ, R19, 0x2, RZ, 0xc0, !PT ;  /* 0x0000000213ff7812 */ /* 0x000fe2000782c0ff */
[----:B------:R-:W-:Y:S01]  /*0840*/  BSSY.RECONVERGENT B0, `(.L_x_8) ;  /* 0x000005f000007945 */ /* 0x000fe20003800200 */
[----:B------:R-:W-:Y:S01]  /*0850*/  FSEL R15, R15, -0.00019574658654164522886, !P0 ;  /* 0xb94d41530f0f7808 */ /* 0x000fe20004000000 */
[----:B------:R-:W-:Y:S01]  /*0860*/  IMAD.MOV.U32 R19, RZ, RZ, R7 ;  /* 0x000000ffff137224 */ /* 0x000fe200078e0007 */
[----:B------:R-:W-:-:S02]  /*0870*/  FSEL R17, R17, 0.0083327032625675201416, !P0 ;  /* 0x3c0885e411117808 */ /* 0x000fc40004000000 */
[----:B------:R-:W-:Y:S02]  /*0880*/  FSEL R25, R18, 1, P0 ;  /* 0x3f80000012197808 */ /* 0x000fe40000000000 */
[----:B------:R-:W-:Y:S01]  /*0890*/  FSEL R18, -R23, -0.16666662693023681641, !P0 ;  /* 0xbe2aaaa817127808 */ /* 0x000fe20004000100 */
[C---:B------:R-:W-:Y:S02]  /*08a0*/  FFMA R15, R14.reuse, R15, R17 ;  /* 0x0000000f0e0f7223 */ /* 0x040fe40000000011 */
[C---:B------:R-:W-:Y:S02]  /*08b0*/  FFMA R16, R14.reuse, R25, RZ ;  /* 0x000000190e107223 */ /* 0x040fe400000000ff */
[----:B------:R-:W-:Y:S01]  /*08c0*/  FFMA R15, R14, R15, R18 ;  /* 0x0000000f0e0f7223 */ /* 0x000fe20000000012 */
[----:B------:R-:W-:-:S03]  /*08d0*/  IMAD.MOV.U32 R18, RZ, RZ, R3 ;  /* 0x000000ffff127224 */ /* 0x000fc600078e0003 */
[----:B------:R-:W-:-:S04]  /*08e0*/  FFMA R25, R16, R15, R25 ;  /* 0x0000000f10197223 */ /* 0x000fc80000000019 */
[----:B------:R-:W-:Y:S01]  /*08f0*/  @P1 FADD R25, RZ, -R25 ;  /* 0x80000019ff191221 */ /* 0x000fe20000000000 */
[----:B------:R-:W-:Y:S06]  /*0900*/  @P2 BRA `(.L_x_9) ;  /* 0x0000000400482947 */ /* 0x000fec0003800000 */
[----:B------:R-:W0:Y:S01]  /*0910*/  LDC.64 R14, c[0x4][RZ] ;  /* 0x01000000ff0e7b82 */ /* 0x000e220000000a00 */
[----:B------:R-:W-:Y:S01]  /*0920*/  IMAD.MOV.U32 R27, RZ, RZ, RZ ;  /* 0x000000ffff1b7224 */ /* 0x000fe200078e00ff */
[----:B------:R-:W-:Y:S01]  /*0930*/  UMOV UR5, URZ ;  /* 0x000000ff00057c82 */ /* 0x000fe20008000000 */
[----:B------:R-:W-:-:S07]  /*0940*/  IMAD.MOV.U32 R29, RZ, RZ, RZ ;  /* 0x000000ffff1d7224 */ /* 0x000fce00078e00ff */
.L_x_10:
[----:B0-----:R-:W-:-:S06]  /*0950*/  IMAD.WIDE.U32 R16, R29, 0x4, R14 ;  /* 0x000000041d107825 */ /* 0x001fcc00078e000e */
[----:B------:R-:W2:Y:S01]  /*0960*/  LDG.E.CONSTANT R17, desc[UR8][R16.64] ;  /* 0x0000000810117981 */ /* 0x000ea2000c1e9900 */
[C---:B------:R-:W-:Y:S01]  /*0970*/  IMAD.SHL.U32 R24, R29.reuse, 0x4, RZ ;  /* 0x000000041d187824 */ /* 0x040fe200078e00ff */
[----:B------:R-:W-:-:S04]  /*0980*/  IADD3 R29, PT, PT, R29, 0x1, RZ ;  /* 0x000000011d1d7810 */ /* 0x000fc80007ffe0ff */
[C---:B------:R-:W-:Y:S02]  /*0990*/  ISETP.EQ.AND P5, PT, R24.reuse, RZ, PT ;  /* 0x000000ff1800720c */ /* 0x040fe40003fa2270 */
[C---:B------:R-:W-:Y:S02]  /*09a0*/  ISETP.EQ.AND P4, PT, R24.reuse, 0x4, PT ;  /* 0x000000041800780c */ /* 0x040fe40003f82270 */
[C---:B------:R-:W-:Y:S02]  /*09b0*/  ISETP.EQ.AND P3, PT, R24.reuse, 0x8, PT ;  /* 0x000000081800780c */ /* 0x040fe40003f62270 */
[C---:B------:R-:W-:Y:S02]  /*09c0*/  ISETP.EQ.AND P2, PT, R24.reuse, 0xc, PT ;  /* 0x0000000c1800780c */ /* 0x040fe40003f42270 */
[----:B------:R-:W-:Y:S01]  /*09d0*/  ISETP.EQ.AND P1, PT, R24, 0x10, PT ;  /* 0x000000101800780c */ /* 0x000fe20003f22270 */
[----:B--2---:R-:W-:-:S03]  /*09e0*/  IMAD.WIDE.U32 R18, R17, R6, RZ ;  /* 0x0000000611127225 */ /* 0x004fc600078e00ff */
[----:B------:R-:W-:-:S04]  /*09f0*/  IADD3 R18, P0, PT, R18, R27, RZ ;  /* 0x0000001b12127210 */ /* 0x000fc80007f1e0ff */
[----:B------:R-:W-:Y:S01]  /*0a00*/  IADD3.X R27, PT, PT, R19, UR5, RZ, P0, !PT ;  /* 0x00000005131b7c10 */ /* 0x000fe200087fe4ff */
[--C-:B------:R-:W-:Y:S01]  /*0a10*/  @P5 IMAD.MOV.U32 R11, RZ, RZ, R18.reuse ;  /* 0x000000ffff0b5224 */ /* 0x100fe200078e0012 */
[----:B------:R-:W-:Y:S01]  /*0a20*/  ISETP.NE.AND P5, PT, R29, 0x6, PT ;  /* 0x000000061d00780c */ /* 0x000fe20003fa5270 */
[--C-:B------:R-:W-:Y:S01]  /*0a30*/  @P4 IMAD.MOV.U32 R12, RZ, RZ, R18.reuse ;  /* 0x000000ffff0c4224 */ /* 0x100fe200078e0012 */
[----:B------:R-:W-:Y:S01]  /*0a40*/  ISETP.EQ.AND P0, PT, R24, 0x14, PT ;  /* 0x000000141800780c */ /* 0x000fe20003f02270 */
[--C-:B------:R-:W-:Y:S02]  /*0a50*/  @P3 IMAD.MOV.U32 R13, RZ, RZ, R18.reuse ;  /* 0x000000ffff0d3224 */ /* 0x100fe400078e0012 */
[--C-:B------:R-:W-:Y:S02]  /*0a60*/  @P2 IMAD.MOV.U32 R20, RZ, RZ, R18.reuse ;  /* 0x000000ffff142224 */ /* 0x100fe400078e0012 */
[----:B------:R-:W-:-:S08]  /*0a70*/  @P1 IMAD.MOV.U32 R21, RZ, RZ, R18 ;  /* 0x000000ffff151224 */ /* 0x000fd000078e0012 */
[----:B------:R-:W-:Y:S01]  /*0a80*/  @P0 IMAD.MOV.U32 R22, RZ, RZ, R18 ;  /* 0x000000ffff160224 */ /* 0x000fe200078e0012 */
[----:B------:R-:W-:Y:S06]  /*0a90*/  @P5 BRA `(.L_x_10) ;  /* 0xfffffffc00ac5947 */ /* 0x000fec000383ffff */
        /* <DEDUP_REMOVED lines=10> */
[----:B------:R-:W-:Y:S01]  /*0b40*/  @P4 IMAD.MOV.U32 R14, RZ, RZ, R11 ;  /* 0x000000ffff0e4224 */ /* 0x000fe200078e000b */
[----:B------:R-:W-:Y:S01]  /*0b50*/  @P4 MOV R18, R12 ;  /* 0x0000000c00124202 */ /* 0x000fe20000000f00 */
[----:B------:R-:W-:Y:S01]  /*0b60*/  @P0 IMAD.MOV.U32 R14, RZ, RZ, R12 ;  /* 0x000000ffff0e0224 */ /* 0x000fe200078e000c */
[----:B------:R-:W-:Y:S01]  /*0b70*/  ISETP.EQ.AND P4, PT, R9, RZ, PT ;  /* 0x000000ff0900720c */ /* 0x000fe20003f82270 */
[--C-:B------:R-:W-:Y:S02]  /*0b80*/  @P0 IMAD.MOV.U32 R18, RZ, RZ, R13.reuse ;  /* 0x000000ffff120224 */ /* 0x100fe400078e000d */
[----:B------:R-:W-:Y:S02]  /*0b90*/  @P1 IMAD.MOV.U32 R14, RZ, RZ, R13 ;  /* 0x000000ffff0e1224 */ /* 0x000fe400078e000d */
[----:B------:R-:W-:-:S02]  /*0ba0*/  @P1 IMAD.MOV.U32 R18, RZ, RZ, R20 ;  /* 0x000000ffff121224 */ /* 0x000fc400078e0014 */
[----:B------:R-:W-:Y:S02]  /*0bb0*/  @P2 IMAD.MOV.U32 R14, RZ, RZ, R20 ;  /* 0x000000ffff0e2224 */ /* 0x000fe400078e0014 */
[--C-:B------:R-:W-:Y:S02]  /*0bc0*/  @P2 IMAD.MOV.U32 R18, RZ, RZ, R21.reuse ;  /* 0x000000ffff122224 */ /* 0x100fe400078e0015 */
[----:B------:R-:W-:Y:S02]  /*0bd0*/  @P3 IMAD.MOV.U32 R14, RZ, RZ, R21 ;  /* 0x000000ffff0e3224 */ /* 0x000fe400078e0015 */
[----:B------:R-:W-:Y:S01]  /*0be0*/  @P3 IMAD.MOV.U32 R18, RZ, RZ, R22 ;  /* 0x000000ffff123224 */ /* 0x000fe200078e0016 */
[----:B------:R-:W-:Y:S01]  /*0bf0*/  @P4 MOV R14, R22 ;  /* 0x00000016000e4202 */ /* 0x000fe20000000f00 */
[--C-:B------:R-:W-:Y:S02]  /*0c00*/  @P4 IMAD.MOV.U32 R18, RZ, RZ, R27.reuse ;  /* 0x000000ffff124224 */ /* 0x100fe400078e001b */
[----:B------:R-:W-:Y:S01]  /*0c10*/  @P5 IMAD.MOV.U32 R14, RZ, RZ, R27 ;  /* 0x000000ffff0e5224 */ /* 0x000fe200078e001b */
[----:B------:R-:W-:Y:S06]  /*0c20*/  @!P6 BRA `(.L_x_12) ;  /* 0x000000000038e947 */ /* 0x000fec0003800000 */
[----:B------:R-:W-:Y:S01]  /*0c30*/  @P0 IMAD.MOV.U32 R17, RZ, RZ, R11 ;  /* 0x000000ffff110224 */ /* 0x000fe200078e000b */
[----:B------:R-:W-:Y:S01]  /*0c40*/  ISETP.EQ.AND P0, PT, R9, 0x8, PT ;  /* 0x000000080900780c */ /* 0x000fe20003f02270 */
[----:B------:R-:W-:Y:S01]  /*0c50*/  @P1 IMAD.MOV.U32 R17, RZ, RZ, R12 ;  /* 0x000000ffff111224 */ /* 0x000fe200078e000c */
[-C--:B------:R-:W-:Y:S01]  /*0c60*/  SHF.L.U32 R18, R18, R5.reuse, RZ ;  /* 0x0000000512127219 */ /* 0x080fe200000006ff */
[----:B------:R-:W-:Y:S01]  /*0c70*/  @P2 IMAD.MOV.U32 R17, RZ, RZ, R13 ;  /* 0x000000ffff112224 */ /* 0x000fe200078e000d */
[----:B------:R-:W-:Y:S01]  /*0c80*/  SHF.L.U32 R16, R14, R5, RZ ;  /* 0x000000050e107219 */ /* 0x000fe200000006ff */
[----:B------:R-:W-:Y:S01]  /*0c90*/  @P3 IMAD.MOV.U32 R17, RZ, RZ, R20 ;  /* 0x000000ffff113224 */ /* 0x000fe200078e0014 */
[----:B------:R-:W-:Y:S01]  /*0ca0*/  SHF.R.U32.HI R15, RZ, R8, R14 ;  /* 0x00000008ff0f7219 */ /* 0x000fe2000001160e */
[----:B------:R-:W-:Y:S02]  /*0cb0*/  @P4 IMAD.MOV.U32 R17, RZ, RZ, R21 ;  /* 0x000000ffff114224 */ /* 0x000fe400078e0015 */
[----:B------:R-:W-:-:S02]  /*0cc0*/  @P5 IMAD.MOV.U32 R17, RZ, RZ, R22 ;  /* 0x000000ffff115224 */ /* 0x000fc400078e0016 */
[----:B------:R-:W-:Y:S02]  /*0cd0*/  IMAD.IADD R18, R18, 0x1, R15 ;  /* 0x0000000112127824 */ /* 0x000fe400078e020f */
[----:B------:R-:W-:-:S04]  /*0ce0*/  @P0 MOV R17, R27 ;  /* 0x0000001b00110202 */ /* 0x000fc80000000f00 */
[----:B------:R-:W-:-:S05]  /*0cf0*/  SHF.R.U32.HI R17, RZ, R8, R17 ;  /* 0x00000008ff117219 */ /* 0x000fca0000011611 */
[----:B------:R-:W-:-:S07]  /*0d00*/  IMAD.IADD R14, R16, 0x1, R17 ;  /* 0x00000001100e7824 */ /* 0x000fce00078e0211 */
.L_x_12:
[----:B------:R-:W-:Y:S05]  /*0d10*/  BSYNC.RECONVERGENT B1 ;  /* 0x0000000000017941 */ /* 0x000fea0003800200 */
.L_x_11:
        /* <DEDUP_REMOVED lines=8> */
[----:B------:R-:W-:Y:S02]  /*0da0*/  SHF.R.U32.HI R18, RZ, 0x1e, R18 ;  /* 0x0000001eff127819 */ /* 0x000fe40000011612 */
[C---:B------:R-:W-:Y:S02]  /*0db0*/  LOP3.LUT R24, R19.reuse, R2, RZ, 0x3c, !PT ;  /* 0x0000000213187212 */ /* 0x040fe400078e3cff */
[----:B------:R-:W0:Y:S01]  /*0dc0*/  I2F.F64.S64 R14, R14 ;  /* 0x0000000e000e7312 */ /* 0x000e220000301c00 */
[----:B------:R-:W-:Y:S02]  /*0dd0*/  LEA.HI R19, R19, R18, RZ, 0x1 ;  /* 0x0000001213137211 */ /* 0x000fe400078f08ff */
[----:B------:R-:W-:-:S03]  /*0de0*/  ISETP.GE.AND P0, PT, R24, RZ, PT ;  /* 0x000000ff1800720c */ /* 0x000fc60003f06270 */
[----:B------:R-:W-:Y:S01]  /*0df0*/  @!P1 IMAD.MOV R19, RZ, RZ, -R19 ;  /* 0x000000ffff139224 */ /* 0x000fe200078e0a13 */
[----:B0-----:R-:W-:-:S10]  /*0e00*/  DMUL R16, R14, UR6 ;  /* 0x000000060e107c28 */ /* 0x001fd40008000000 */
[----:B------:R-:W0:Y:S02]  /*0e10*/  F2F.F32.F64 R16, R16 ;  /* 0x0000001000107310 */ /* 0x000e240000301000 */
[----:B0-----:R-:W-:-:S07]  /*0e20*/  FSEL R18, -R16, R16, !P0 ;  /* 0x0000001010127208 */ /* 0x001fce0004000100 */
.L_x_9:
[----:B------:R-:W-:Y:S05]  /*0e30*/  BSYNC.RECONVERGENT B0 ;  /* 0x0000000000007941 */ /* 0x000fea0003800200 */
.L_x_8:
[----:B------:R-:W-:Y:S02]  /*0e40*/  IMAD.MOV.U32 R14, RZ, RZ, 0x37cbac00 ;  /* 0x37cbac00ff0e7424 */ /* 0x000fe400078e00ff */
[----:B------:R-:W-:Y:S01]  /*0e50*/  FMUL R15, R18, R18 ;  /* 0x00000012120f7220 */ /* 0x000fe20000400000 */
[----:B------:R-:W-:Y:S01]  /*0e60*/  LOP3.LUT R16, R19, 0x1, RZ, 0xc0, !PT ;  /* 0x0000000113107812 */ /* 0x000fe200078ec0ff */
[----:B------:R-:W-:Y:S01]  /*0e70*/  IMAD.MOV.U32 R24, RZ, RZ, 0x3d2aaabb ;  /* 0x3d2aaabbff187424 */ /* 0x000fe200078e00ff */
[----:B------:R-:W-:Y:S01]  /*0e80*/  UIADD3 UR4, UPT, UPT, UR4, 0x1, URZ ;  /* 0x0000000104047890 */ /* 0x000fe2000fffe0ff */
[----:B------:R-:W-:Y:S01]  /*0e90*/  FFMA R14, R15, R14, -0.0013887860113754868507 ;  /* 0xbab607ed0f0e7423 */ /* 0x000fe2000000000e */
[----:B------:R-:W-:Y:S01]  /*0ea0*/  ISETP.NE.U32.AND P0, PT, R16, 0x1, PT ;  /* 0x000000011000780c */ /* 0x000fe20003f05070 */
[----:B------:R-:W-:Y:S01]  /*0eb0*/  VIADD R17, R19, 0x1 ;  /* 0x0000000113117836 */ /* 0x000fe20000000000 */
[----:B------:R-:W-:Y:S02]  /*0ec0*/  UISETP.NE.AND UP0, UPT, UR4, 0x3e8, UPT ;  /* 0x000003e80400788c */ /* 0x000fe4000bf05270 */
[----:B------:R-:W-:-:S02]  /*0ed0*/  FSEL R16, R14, -0.00019574658654164522886, P0 ;  /* 0xb94d41530e107808 */ /* 0x000fc40000000000 */
[----:B------:R-:W-:Y:S02]  /*0ee0*/  FSEL R24, R24, 0.0083327032625675201416, P0 ;  /* 0x3c0885e418187808 */ /* 0x000fe40000000000 */
[----:B------:R-:W-:Y:S02]  /*0ef0*/  LOP3.LUT P1, RZ, R17, 0x2, RZ, 0xc0, !PT ;  /* 0x0000000211ff7812 */ /* 0x000fe4000782c0ff */
[----:B------:R-:W-:Y:S01]  /*0f00*/  FSEL R14, R18, 1, !P0 ;  /* 0x3f800000120e7808 */ /* 0x000fe20004000000 */
[----:B------:R-:W-:Y:S01]  /*0f10*/  FFMA R16, R15, R16, R24 ;  /* 0x000000100f107223 */ /* 0x000fe20000000018 */
[----:B------:R-:W-:-:S03]  /*0f20*/  FSEL R23, -R23, -0.16666662693023681641, P0 ;  /* 0xbe2aaaa817177808 */ /* 0x000fc60000000100 */
[C---:B------:R-:W-:Y:S02]  /*0f30*/  FFMA R17, R15.reuse, R14, RZ ;  /* 0x0000000e0f117223 */ /* 0x040fe400000000ff */
[----:B------:R-:W-:-:S04]  /*0f40*/  FFMA R16, R15, R16, R23 ;  /* 0x000000100f107223 */ /* 0x000fc80000000017 */
[----:B------:R-:W-:-:S04]  /*0f50*/  FFMA R14, R17, R16, R14 ;  /* 0x00000010110e7223 */ /* 0x000fc8000000000e */
[----:B------:R-:W-:-:S04]  /*0f60*/  @P1 FADD R14, RZ, -R14 ;  /* 0x8000000eff0e1221 */ /* 0x000fc80000000000 */
[----:B------:R-:W-:Y:S01]  /*0f70*/  FFMA R4, R25, R14, R4 ;  /* 0x0000000e19047223 */ /* 0x000fe20000000004 */
[----:B------:R-:W-:Y:S06]  /*0f80*/  BRA.U UP0, `(.L_x_13) ;  /* 0xfffffff1009c7547 */ /* 0x000fec000b83ffff */
[----:B------:R-:W0:Y:S02]  /*0f90*/  LDC.64 R2, c[0x0][0x380] ;  /* 0x0000e000ff027b82 */ /* 0x000e240000000a00 */
[----:B0-----:R-:W-:-:S05]  /*0fa0*/  IMAD.WIDE R2, R0, 0x4, R2 ;  /* 0x0000000400027825 */ /* 0x001fca00078e0202 */
[----:B------:R-:W-:Y:S01]  /*0fb0*/  STG.E desc[UR8][R2.64], R4 ;  /* 0x0000000402007986 */ /* 0x000fe2000c101908 */
[----:B------:R-:W-:Y:S05]  /*0fc0*/  EXIT ;  /* 0x000000000000794d */ /* 0x000fea0003800000 */
.L_x_14:
        /* <DEDUP_REMOVED lines=11> */
.L_x_18:


//--------------------- .nv.global.init           --------------------------
	.section	.nv.global.init,"aw",@progbits
	.align	4
.nv.global.init:
	.type		__cudart_i2opi_f,@object
	.size		__cudart_i2opi_f,(.L_0 - __cudart_i2opi_f)
__cudart_i2opi_f:
        /*0000*/ 	.byte	0x41, 0x90, 0x43, 0x3c, 0x99, 0x95, 0x62, 0xdb, 0xc0, 0xdd, 0x34, 0xf5, 0xd1, 0x57, 0x27, 0xfc
        /*0010*/ 	.byte	0x29, 0x15, 0x44, 0x4e, 0x6e, 0x83, 0xf9, 0xa2
.L_0:


//--------------------- .nv.shared.reserved.0     --------------------------
	.section	.nv.shared.reserved.0,"aw",@nobits
	.weak		__nv_reservedSMEM_offset_0_alias
	.size		__nv_reservedSMEM_offset_0_alias, 0, 64
	.other		__nv_reservedSMEM_offset_0_alias,@"STO_CUDA_RESERVED_SHARED STV_DEFAULT"
__nv_reservedSMEM_offset_0_alias:
	.zero		0
	.zero		64


//--------------------- .nv.constant0._Z13stress_atomicPf --------------------------
	.section	.nv.constant0._Z13stress_atomicPf,"a",@progbits
	.sectionflags	@""
	.align	4
.nv.constant0._Z13stress_atomicPf:
	.zero		904


//--------------------- .nv.constant0._Z9stress_xuPf --------------------------
	.section	.nv.constant0._Z9stress_xuPf,"a",@progbits
	.sectionflags	@""
	.align	4
.nv.constant0._Z9stress_xuPf:
	.zero		904


//--------------------- .nv.constant0._Z13stress_memoryPf --------------------------
	.section	.nv.constant0._Z13stress_memoryPf,"a",@progbits
	.sectionflags	@""
	.align	4
.nv.constant0._Z13stress_memoryPf:
	.zero		904


//--------------------- .nv.constant0._Z14stress_computePf --------------------------
	.section	.nv.constant0._Z14stress_computePf,"a",@progbits
	.sectionflags	@""
	.align	4
.nv.constant0._Z14stress_computePf:
	.zero		904


//--------------------- SYMBOLS --------------------------

	.type		.nv.reservedSmem.offset0,@object
	.size		.nv.reservedSmem.offset0,0x4
